	.headerflags	@"EF_CUDA_TEXMODE_UNIFIED EF_CUDA_64BIT_ADDRESS EF_CUDA_ACCELERATORS EF_CUDA_SM90 EF_CUDA_VIRTUAL_SM(EF_CUDA_SM90)"
	.elftype	@"ET_EXEC"


//--------------------- .nv.info                  --------------------------
	.section	.nv.info,"",@"SHT_CUDA_INFO"
	.align	4


	//----- nvinfo : EIATTR_REGCOUNT
	.align		4
        /*0000*/ 	.byte	0x04, 0x2f
        /*0002*/ 	.short	(.L_3 - .L_2)
	.align		4
.L_2:
        /*0004*/ 	.word	index@(triton_poi_fused_cat_3)
        /*0008*/ 	.word	0x00000028


	//----- nvinfo : EIATTR_MIN_STACK_SIZE
	.align		4
.L_3:
        /*000c*/ 	.byte	0x04, 0x12
        /*000e*/ 	.short	(.L_5 - .L_4)
	.align		4
.L_4:
        /*0010*/ 	.word	index@(triton_poi_fused_cat_3)
        /*0014*/ 	.word	0x00000000


	//----- nvinfo : EIATTR_FRAME_SIZE
	.align		4
.L_5:
        /*0018*/ 	.byte	0x04, 0x11
        /*001a*/ 	.short	(.L_7 - .L_6)
	.align		4
.L_6:
        /*001c*/ 	.word	index@(triton_poi_fused_cat_3)
        /*0020*/ 	.word	0x00000000


	//----- nvinfo : EIATTR_MIN_STACK_SIZE
	.align		4
.L_7:
        /*0024*/ 	.byte	0x04, 0x12
        /*0026*/ 	.short	(.L_9 - .L_8)
	.align		4
.L_8:
        /*0028*/ 	.word	index@(triton_poi_fused_cat_3)
        /*002c*/ 	.word	0x00000000
.L_9:


//--------------------- .nv.info.triton_poi_fused_cat_3 --------------------------
	.section	.nv.info.triton_poi_fused_cat_3,"",@"SHT_CUDA_INFO"
	.sectionflags	@""
	.align	4


	//----- nvinfo : EIATTR_CUDA_API_VERSION
	.align		4
        /*0000*/ 	.byte	0x04, 0x37
        /*0002*/ 	.short	(.L_11 - .L_10)
.L_10:
        /*0004*/ 	.word	0x0000007c


	//----- nvinfo : EIATTR_KPARAM_INFO
	.align		4
.L_11:
        /*0008*/ 	.byte	0x04, 0x17
        /*000a*/ 	.short	(.L_13 - .L_12)
.L_12:
        /*000c*/ 	.word	0x00000000
        /*0010*/ 	.short	0x0015
        /*0012*/ 	.short	0x00a8
        /*0014*/ 	.byte	0x00, 0xf0, 0x11, 0x00


	//----- nvinfo : EIATTR_KPARAM_INFO
	.align		4
.L_13:
        /*0018*/ 	.byte	0x04, 0x17
        /*001a*/ 	.short	(.L_15 - .L_14)
.L_14:
        /*001c*/ 	.word	0x00000000
        /*0020*/ 	.short	0x0014
        /*0022*/ 	.short	0x00a0
        /*0024*/ 	.byte	0x00, 0xf4, 0x21, 0x00


	//----- nvinfo : EIATTR_KPARAM_INFO
	.align		4
.L_15:
        /*0028*/ 	.byte	0x04, 0x17
        /*002a*/ 	.short	(.L_17 - .L_16)
.L_16:
        /*002c*/ 	.word	0x00000000
        /*0030*/ 	.short	0x0013
        /*0032*/ 	.short	0x0098
        /*0034*/ 	.byte	0x00, 0xf4, 0x21, 0x00


	//----- nvinfo : EIATTR_KPARAM_INFO
	.align		4
.L_17:
        /*0038*/ 	.byte	0x04, 0x17
        /*003a*/ 	.short	(.L_19 - .L_18)
.L_18:
        /*003c*/ 	.word	0x00000000
        /*0040*/ 	.short	0x0012
        /*0042*/ 	.short	0x0090
        /*0044*/ 	.byte	0x00, 0xf4, 0x21, 0x00


	//----- nvinfo : EIATTR_KPARAM_INFO
	.align		4
.L_19:
        /*0048*/ 	.byte	0x04, 0x17
        /*004a*/ 	.short	(.L_21 - .L_20)
.L_20:
        /*004c*/ 	.word	0x00000000
        /*0050*/ 	.short	0x0011
        /*0052*/ 	.short	0x0088
        /*0054*/ 	.byte	0x00, 0xf4, 0x21, 0x00


	//----- nvinfo : EIATTR_KPARAM_INFO
	.align		4
.L_21:
        /*0058*/ 	.byte	0x04, 0x17
        /*005a*/ 	.short	(.L_23 - .L_22)
.L_22:
        /*005c*/ 	.word	0x00000000
        /*0060*/ 	.short	0x0010
        /*0062*/ 	.short	0x0080
        /*0064*/ 	.byte	0x00, 0xf4, 0x21, 0x00


	//----- nvinfo : EIATTR_KPARAM_INFO
	.align		4
.L_23:
        /*0068*/ 	.byte	0x04, 0x17
        /*006a*/ 	.short	(.L_25 - .L_24)
.L_24:
        /*006c*/ 	.word	0x00000000
        /*0070*/ 	.short	0x000f
        /*0072*/ 	.short	0x0078
        /*0074*/ 	.byte	0x00, 0xf4, 0x21, 0x00


	//----- nvinfo : EIATTR_KPARAM_INFO
	.align		4
.L_25:
        /*0078*/ 	.byte	0x04, 0x17
        /*007a*/ 	.short	(.L_27 - .L_26)
.L_26:
        /*007c*/ 	.word	0x00000000
        /*0080*/ 	.short	0x000e
        /*0082*/ 	.short	0x0070
        /*0084*/ 	.byte	0x00, 0xf4, 0x21, 0x00


	//----- nvinfo : EIATTR_KPARAM_INFO
	.align		4
.L_27:
        /*0088*/ 	.byte	0x04, 0x17
        /*008a*/ 	.short	(.L_29 - .L_28)
.L_28:
        /*008c*/ 	.word	0x00000000
        /*0090*/ 	.short	0x000d
        /*0092*/ 	.short	0x0068
        /*0094*/ 	.byte	0x00, 0xf4, 0x21, 0x00


	//----- nvinfo : EIATTR_KPARAM_INFO
	.align		4
.L_29:
        /*0098*/ 	.byte	0x04, 0x17
        /*009a*/ 	.short	(.L_31 - .L_30)
.L_30:
        /*009c*/ 	.word	0x00000000
        /*00a0*/ 	.short	0x000c
        /*00a2*/ 	.short	0x0060
        /*00a4*/ 	.byte	0x00, 0xf4, 0x21, 0x00


	//----- nvinfo : EIATTR_KPARAM_INFO
	.align		4
.L_31:
        /*00a8*/ 	.byte	0x04, 0x17
        /*00aa*/ 	.short	(.L_33 - .L_32)
.L_32:
        /*00ac*/ 	.word	0x00000000
        /*00b0*/ 	.short	0x000b
        /*00b2*/ 	.short	0x0058
        /*00b4*/ 	.byte	0x00, 0xf4, 0x21, 0x00


	//----- nvinfo : EIATTR_KPARAM_INFO
	.align		4
.L_33:
        /*00b8*/ 	.byte	0x04, 0x17
        /*00ba*/ 	.short	(.L_35 - .L_34)
.L_34:
        /*00bc*/ 	.word	0x00000000
        /*00c0*/ 	.short	0x000a
        /*00c2*/ 	.short	0x0050
        /*00c4*/ 	.byte	0x00, 0xf4, 0x21, 0x00


	//----- nvinfo : EIATTR_KPARAM_INFO
	.align		4
.L_35:
        /*00c8*/ 	.byte	0x04, 0x17
        /*00ca*/ 	.short	(.L_37 - .L_36)
.L_36:
        /*00cc*/ 	.word	0x00000000
        /*00d0*/ 	.short	0x0009
        /*00d2*/ 	.short	0x0048
        /*00d4*/ 	.byte	0x00, 0xf4, 0x21, 0x00


	//----- nvinfo : EIATTR_KPARAM_INFO
	.align		4
.L_37:
        /*00d8*/ 	.byte	0x04, 0x17
        /*00da*/ 	.short	(.L_39 - .L_38)
.L_38:
        /*00dc*/ 	.word	0x00000000
        /*00e0*/ 	.short	0x0008
        /*00e2*/ 	.short	0x0040
        /*00e4*/ 	.byte	0x00, 0xf4, 0x21, 0x00


	//----- nvinfo : EIATTR_KPARAM_INFO
	.align		4
.L_39:
        /*00e8*/ 	.byte	0x04, 0x17
        /*00ea*/ 	.short	(.L_41 - .L_40)
.L_40:
        /*00ec*/ 	.word	0x00000000
        /*00f0*/ 	.short	0x0007
        /*00f2*/ 	.short	0x0038
        /*00f4*/ 	.byte	0x00, 0xf4, 0x21, 0x00


	//----- nvinfo : EIATTR_KPARAM_INFO
	.align		4
.L_41:
        /*00f8*/ 	.byte	0x04, 0x17
        /*00fa*/ 	.short	(.L_43 - .L_42)
.L_42:
        /*00fc*/ 	.word	0x00000000
        /*0100*/ 	.short	0x0006
        /*0102*/ 	.short	0x0030
        /*0104*/ 	.byte	0x00, 0xf4, 0x21, 0x00


	//----- nvinfo : EIATTR_KPARAM_INFO
	.align		4
.L_43:
        /*0108*/ 	.byte	0x04, 0x17
        /*010a*/ 	.short	(.L_45 - .L_44)
.L_44:
        /*010c*/ 	.word	0x00000000
        /*0110*/ 	.short	0x0005
        /*0112*/ 	.short	0x0028
        /*0114*/ 	.byte	0x00, 0xf4, 0x21, 0x00


	//----- nvinfo : EIATTR_KPARAM_INFO
	.align		4
.L_45:
        /*0118*/ 	.byte	0x04, 0x17
        /*011a*/ 	.short	(.L_47 - .L_46)
.L_46:
        /*011c*/ 	.word	0x00000000
        /*0120*/ 	.short	0x0004
        /*0122*/ 	.short	0x0020
        /*0124*/ 	.byte	0x00, 0xf4, 0x21, 0x00


	//----- nvinfo : EIATTR_KPARAM_INFO
	.align		4
.L_47:
        /*0128*/ 	.byte	0x04, 0x17
        /*012a*/ 	.short	(.L_49 - .L_48)
.L_48:
        /*012c*/ 	.word	0x00000000
        /*0130*/ 	.short	0x0003
        /*0132*/ 	.short	0x0018
        /*0134*/ 	.byte	0x00, 0xf4, 0x21, 0x00


	//----- nvinfo : EIATTR_KPARAM_INFO
	.align		4
.L_49:
        /*0138*/ 	.byte	0x04, 0x17
        /*013a*/ 	.short	(.L_51 - .L_50)
.L_50:
        /*013c*/ 	.word	0x00000000
        /*0140*/ 	.short	0x0002
        /*0142*/ 	.short	0x0010
        /*0144*/ 	.byte	0x00, 0xf4, 0x21, 0x00


	//----- nvinfo : EIATTR_KPARAM_INFO
	.align		4
.L_51:
        /*0148*/ 	.byte	0x04, 0x17
        /*014a*/ 	.short	(.L_53 - .L_52)
.L_52:
        /*014c*/ 	.word	0x00000000
        /*0150*/ 	.short	0x0001
        /*0152*/ 	.short	0x0008
        /*0154*/ 	.byte	0x00, 0xf4, 0x21, 0x00


	//----- nvinfo : EIATTR_KPARAM_INFO
	.align		4
.L_53:
        /*0158*/ 	.byte	0x04, 0x17
        /*015a*/ 	.short	(.L_55 - .L_54)
.L_54:
        /*015c*/ 	.word	0x00000000
        /*0160*/ 	.short	0x0000
        /*0162*/ 	.short	0x0000
        /*0164*/ 	.byte	0x00, 0xf4, 0x21, 0x00


	//----- nvinfo : EIATTR_SPARSE_MMA_MASK
	.align		4
.L_55:
        /*0168*/ 	.byte	0x03, 0x50
        /*016a*/ 	.short	0x0000


	//----- nvinfo : EIATTR_MAXREG_COUNT
	.align		4
        /*016c*/ 	.byte	0x03, 0x1b
        /*016e*/ 	.short	0x00ff


	//----- nvinfo : EIATTR_EXIT_INSTR_OFFSETS
	.align		4
        /*0170*/ 	.byte	0x04, 0x1c
        /*0172*/ 	.short	(.L_57 - .L_56)


	//   ....[0]....
.L_56:
        /*0174*/ 	.word	0x00000c80


	//   ....[1]....
        /*0178*/ 	.word	0x00000ca0


	//----- nvinfo : EIATTR_REQNTID
	.align		4
.L_57:
        /*017c*/ 	.byte	0x04, 0x10
        /*017e*/ 	.short	(.L_59 - .L_58)
.L_58:
        /*0180*/ 	.word	0x00000080
        /*0184*/ 	.word	0x00000001
        /*0188*/ 	.word	0x00000001


	//----- nvinfo : EIATTR_CBANK_PARAM_SIZE
	.align		4
.L_59:
        /*018c*/ 	.byte	0x03, 0x19
        /*018e*/ 	.short	0x00ac


	//----- nvinfo : EIATTR_PARAM_CBANK
	.align		4
        /*0190*/ 	.byte	0x04, 0x0a
        /*0192*/ 	.short	(.L_61 - .L_60)
	.align		4
.L_60:
        /*0194*/ 	.word	index@(.nv.constant0.triton_poi_fused_cat_3)
        /*0198*/ 	.short	0x0210
        /*019a*/ 	.short	0x00ac


	//----- nvinfo : EIATTR_SW_WAR
	.align		4
.L_61:
        /*019c*/ 	.byte	0x04, 0x36
        /*019e*/ 	.short	(.L_63 - .L_62)
.L_62:
        /*01a0*/ 	.word	0x00000008
.L_63:


//--------------------- .nv.callgraph             --------------------------
	.section	.nv.callgraph,"",@"SHT_CUDA_CALLGRAPH"
	.align	4
	.sectionentsize	8
	.align		4
        /*0000*/ 	.word	0x00000000
	.align		4
        /*0004*/ 	.word	0xffffffff
	.align		4
        /*0008*/ 	.word	0x00000000
	.align		4
        /*000c*/ 	.word	0xfffffffe
	.align		4
        /*0010*/ 	.word	0x00000000
	.align		4
        /*0014*/ 	.word	0xfffffffd
	.align		4
        /*0018*/ 	.word	0x00000000
	.align		4
        /*001c*/ 	.word	0xfffffffc


//--------------------- .nv.constant4             --------------------------
	.section	.nv.constant4,"a",@progbits
	.align	8
	.align		8
.nv.constant4:
        /*0000*/ 	.dword	_$_str
	.align		8
        /*0008*/ 	.dword	_$_str_$_2


//--------------------- .text.triton_poi_fused_cat_3 --------------------------
	.section	.text.triton_poi_fused_cat_3,"ax",@progbits
	.align	128
        .global         triton_poi_fused_cat_3
        .type           triton_poi_fused_cat_3,@function
        .size           triton_poi_fused_cat_3,(.L_x_1 - triton_poi_fused_cat_3)
        .other          triton_poi_fused_cat_3,@"STO_CUDA_ENTRY STV_DEFAULT"
triton_poi_fused_cat_3:
.text.triton_poi_fused_cat_3:
[----:B------:R-:W0:Y:S01]  /*0000*/  LDC R1, c[0x0][0x28] ;  /* 0x00000a00ff017b82 */ /* 0x000e220000000800 */
[----:B------:R-:W1:Y:S07]  /*0010*/  S2R R3, SR_TID.X ;  /* 0x0000000000037919 */ /* 0x000e6e0000002100 */
[----:B------:R-:W2:Y:S01]  /*0020*/  LDC.64 R4, c[0x0][0x220] ;  /* 0x00008800ff047b82 */ /* 0x000ea20000000a00 */
[----:B------:R-:W-:Y:S01]  /*0030*/  ULDC.64 UR4, c[0x0][0x208] ;  /* 0x0000820000047ab9 */ /* 0x000fe20000000a00 */
[----:B------:R-:W3:Y:S06]  /*0040*/  S2R R0, SR_CTAID.X ;  /* 0x0000000000007919 */ /* 0x000eec0000002500 */
[----:B------:R-:W4:Y:S01]  /*0050*/  LDC.64 R12, c[0x0][0x298] ;  /* 0x0000a600ff0c7b82 */ /* 0x000f220000000a00 */
[----:B------:R-:W-:-:S07]  /*0060*/  CS2R R22, SRZ ;  /* 0x0000000000167805 */ /* 0x000fce000001ff00 */
[----:B------:R-:W5:Y:S01]  /*0070*/  LDC.64 R10, c[0x0][0x270] ;  /* 0x00009c00ff0a7b82 */ /* 0x000f620000000a00 */
[----:B------:R-:W-:-:S07]  /*0080*/  IMAD.MOV.U32 R19, RZ, RZ, 0x3e800000 ;  /* 0x3e800000ff137424 */ /* 0x000fce00078e00ff */
[----:B------:R-:W4:Y:S01]  /*0090*/  LDC.64 R24, c[0x0][0x260] ;  /* 0x00009800ff187b82 */ /* 0x000f220000000a00 */
[----:B-1----:R-:W-:-:S07]  /*00a0*/  LOP3.LUT R3, R3, 0x7f, RZ, 0xc0, !PT ;  /* 0x0000007f03037812 */ /* 0x002fce00078ec0ff */
[----:B------:R-:W1:Y:S01]  /*00b0*/  LDC.64 R14, c[0x0][0x280] ;  /* 0x0000a000ff0e7b82 */ /* 0x000e620000000a00 */
[----:B---3--:R-:W-:-:S07]  /*00c0*/  IMAD R3, R0, 0x80, R3 ;  /* 0x0000008000037824 */ /* 0x008fce00078e0203 */
[----:B------:R-:W3:Y:S01]  /*00d0*/  LDC.64 R20, c[0x0][0x268] ;  /* 0x00009a00ff147b82 */ /* 0x000ee20000000a00 */
[----:B------:R-:W-:-:S04]  /*00e0*/  SHF.R.S32.HI R2, RZ, 0x1f, R3 ;  /* 0x0000001fff027819 */ /* 0x000fc80000011403 */
[----:B------:R-:W-:Y:S01]  /*00f0*/  LEA.HI R0, R2, R3, RZ, 0x4 ;  /* 0x0000000302007211 */ /* 0x000fe200078f20ff */
[----:B------:R-:W-:Y:S02]  /*0100*/  IMAD.MOV.U32 R18, RZ, RZ, RZ ;  /* 0x000000ffff127224 */ /* 0x000fe400078e00ff */
[----:B------:R-:W1:Y:S01]  /*0110*/  LDC.64 R16, c[0x0][0x278] ;  /* 0x00009e00ff107b82 */ /* 0x000e620000000a00 */
[----:B------:R-:W-:-:S04]  /*0120*/  SHF.R.S32.HI R6, RZ, 0x4, R0 ;  /* 0x00000004ff067819 */ /* 0x000fc80000011400 */
[----:B------:R-:W-:-:S03]  /*0130*/  LEA.HI R7, R6, R6, RZ, 0x4 ;  /* 0x0000000606077211 */ /* 0x000fc600078f20ff */
[----:B------:R-:W1:Y:S01]  /*0140*/  LDC.64 R30, c[0x0][0x218] ;  /* 0x00008600ff1e7b82 */ /* 0x000e620000000a00 */
[----:B------:R-:W-:-:S05]  /*0150*/  LOP3.LUT R7, R7, 0xfffffff0, RZ, 0xc0, !PT ;  /* 0xfffffff007077812 */ /* 0x000fca00078ec0ff */
[----:B------:R-:W-:Y:S02]  /*0160*/  IMAD.IADD R6, R6, 0x1, -R7 ;  /* 0x0000000106067824 */ /* 0x000fe400078e0a07 */
[----:B------:R-:W-:Y:S01]  /*0170*/  IMAD.MOV.U32 R7, RZ, RZ, RZ ;  /* 0x000000ffff077224 */ /* 0x000fe200078e00ff */
[----:B------:R-:W1:Y:S01]  /*0180*/  LDC.64 R36, c[0x0][0x210] ;  /* 0x00008400ff247b82 */ /* 0x000e620000000a00 */
[C---:B--2---:R-:W-:Y:S01]  /*0190*/  IMAD.WIDE R4, R6.reuse, 0x4, R4 ;  /* 0x0000000406047825 */ /* 0x044fe200078e0204 */
[----:B------:R-:W-:-:S04]  /*01a0*/  ISETP.GE.AND P0, PT, R6, 0x4, PT ;  /* 0x000000040600780c */ /* 0x000fc80003f06270 */
[----:B------:R-:W-:-:S13]  /*01b0*/  ISETP.LT.AND P1, PT, R3, 0x400, !P0 ;  /* 0x000004000300780c */ /* 0x000fda0004721270 */
[----:B------:R2:W3:Y:S01]  /*01c0*/  @P1 LDG.E.EL R7, desc[UR4][R4.64] ;  /* 0x0000000404071981 */ /* 0x0004e2000c2e1900 */
[C---:B------:R-:W-:Y:S01]  /*01d0*/  ISETP.GT.AND P0, PT, R6.reuse, 0xb, PT ;  /* 0x0000000b0600780c */ /* 0x040fe20003f04270 */
[----:B----4-:R-:W-:Y:S01]  /*01e0*/  IMAD.WIDE R12, R6, 0x4, R12 ;  /* 0x00000004060c7825 */ /* 0x010fe200078e020c */
[----:B------:R-:W-:Y:S02]  /*01f0*/  LOP3.LUT R0, R0, 0xfffffff0, RZ, 0xc0, !PT ;  /* 0xfffffff000007812 */ /* 0x000fe400078ec0ff */
[----:B------:R-:W-:Y:S01]  /*0200*/  ISETP.LT.AND P3, PT, R3, 0x400, P0 ;  /* 0x000004000300780c */ /* 0x000fe20000761270 */
[----:B-----5:R-:W-:Y:S01]  /*0210*/  IMAD.WIDE R28, R6, 0x4, R10 ;  /* 0x00000004061c7825 */ /* 0x020fe200078e020a */
[----:B------:R-:W-:-:S11]  /*0220*/  P2R R8, PR, RZ, 0x2 ;  /* 0x00000002ff087803 */ /* 0x000fd60000000000 */
[----:B------:R4:W5:Y:S01]  /*0230*/  @P3 LDG.E.EL R22, desc[UR4][R12.64+-0x30] ;  /* 0xffffd0040c163981 */ /* 0x000962000c2e1900 */
[----:B--2---:R-:W-:Y:S01]  /*0240*/  LEA.HI R5, R2, R3, RZ, 0x8 ;  /* 0x0000000302057211 */ /* 0x004fe200078f40ff */
[----:B------:R-:W-:Y:S01]  /*0250*/  IMAD.MOV.U32 R2, RZ, RZ, RZ ;  /* 0x000000ffff027224 */ /* 0x000fe200078e00ff */
[----:B---3--:R-:W-:-:S05]  /*0260*/  SEL R7, R7, RZ, P1 ;  /* 0x000000ff07077207 */ /* 0x008fca0000800000 */
[----:B------:R-:W-:-:S04]  /*0270*/  FADD R7, R7, 9.9999997473787516356e-06 ;  /* 0x3727c5ac07077421 */ /* 0x000fc80000000000 */
[----:B------:R2:W3:Y:S02]  /*0280*/  MUFU.SQRT R27, R7 ;  /* 0x00000007001b7308 */ /* 0x0004e40000002000 */
[----:B--2---:R-:W-:Y:S02]  /*0290*/  LOP3.LUT R7, R6, 0xfffffffc, RZ, 0xc0, !PT ;  /* 0xfffffffc06077812 */ /* 0x004fe400078ec0ff */
[----:B---3--:R-:W-:Y:S02]  /*02a0*/  FSETP.GT.AND P4, PT, R27, 8.50705917302346158658e+37, PT ;  /* 0x7e8000001b00780b */ /* 0x008fe40003f84000 */
[----:B------:R-:W-:Y:S02]  /*02b0*/  ISETP.NE.AND P0, PT, R7, 0x8, PT ;  /* 0x000000080700780c */ /* 0x000fe40003f05270 */
[----:B------:R-:W-:Y:S02]  /*02c0*/  FSETP.GEU.AND P2, PT, R27, 1.175494350822287508e-38, PT ;  /* 0x008000001b00780b */ /* 0x000fe40003f4e000 */
[----:B----4-:R-:W-:-:S07]  /*02d0*/  FSEL R12, R19, 1, P4 ;  /* 0x3f800000130c7808 */ /* 0x010fce0002000000 */
[----:B------:R-:W-:Y:S01]  /*02e0*/  @P4 FMUL R27, R27, 0.25 ;  /* 0x3e8000001b1b4820 */ /* 0x000fe20000400000 */
[----:B------:R-:W-:-:S13]  /*02f0*/  ISETP.LT.AND P4, PT, R3, 0x400, !P0 ;  /* 0x000004000300780c */ /* 0x000fda0004781270 */
[----:B------:R2:W3:Y:S01]  /*0300*/  @P4 LDG.E.EL R2, desc[UR4][R28.64+-0x20] ;  /* 0xffffe0041c024981 */ /* 0x0004e2000c2e1900 */
[----:B-----5:R-:W-:Y:S02]  /*0310*/  SEL R22, R22, RZ, P3 ;  /* 0x000000ff16167207 */ /* 0x020fe40001800000 */
[----:B------:R-:W-:Y:S02]  /*0320*/  SHF.R.S32.HI R4, RZ, 0x8, R5 ;  /* 0x00000008ff047819 */ /* 0x000fe40000011405 */
[----:B------:R-:W-:Y:S01]  /*0330*/  IADD3 R9, R3, -R0, RZ ;  /* 0x8000000003097210 */ /* 0x000fe20007ffe0ff */
[----:B------:R-:W-:-:S04]  /*0340*/  FADD R22, R22, 9.9999997473787516356e-06 ;  /* 0x3727c5ac16167421 */ /* 0x000fc80000000000 */
[----:B------:R-:W-:Y:S02]  /*0350*/  IMAD R9, R4, 0x40, R9 ;  /* 0x0000004004097824 */ /* 0x000fe400078e0209 */
[----:B------:R-:W-:Y:S01]  /*0360*/  @!P2 FMUL R27, R27, 16777216 ;  /* 0x4b8000001b1ba820 */ /* 0x000fe20000400000 */
[----:B------:R-:W4:Y:S01]  /*0370*/  MUFU.SQRT R22, R22 ;  /* 0x0000001600167308 */ /* 0x000f220000002000 */
[----:B------:R-:W-:Y:S01]  /*0380*/  @!P2 FMUL R12, R12, 16777216 ;  /* 0x4b8000000c0ca820 */ /* 0x000fe20000400000 */
[C---:B------:R-:W-:Y:S01]  /*0390*/  IMAD R9, R6.reuse, 0x10, R9 ;  /* 0x0000001006097824 */ /* 0x040fe200078e0209 */
[----:B------:R-:W-:Y:S01]  /*03a0*/  ISETP.NE.AND P1, PT, R7, 0x4, PT ;  /* 0x000000040700780c */ /* 0x000fe20003f25270 */
[----:B------:R-:W-:Y:S01]  /*03b0*/  IMAD.WIDE R20, R6, 0x4, R20 ;  /* 0x0000000406147825 */ /* 0x000fe200078e0214 */
[----:B--2---:R-:W2:Y:S02]  /*03c0*/  LDC.64 R28, c[0x0][0x228] ;  /* 0x00008a00ff1c7b82 */ /* 0x004ea40000000a00 */
[----:B------:R-:W-:-:S02]  /*03d0*/  IADD3 R11, R9, -0x80, RZ ;  /* 0xffffff80090b7810 */ /* 0x000fc40007ffe0ff */
[----:B------:R-:W5:Y:S03]  /*03e0*/  @P4 LDG.E.EL R18, desc[UR4][R20.64+-0x20] ;  /* 0xffffe00414124981 */ /* 0x000f66000c2e1900 */
[----:B0-----:R-:W-:-:S04]  /*03f0*/  IMAD.WIDE R10, R11, 0x4, R24 ;  /* 0x000000040b0a7825 */ /* 0x001fc800078e0218 */
[----:B-1----:R-:W-:Y:S01]  /*0400*/  IMAD.WIDE R24, R6, 0x4, R14 ;  /* 0x0000000406187825 */ /* 0x002fe200078e020e */
[C---:B----4-:R-:W-:Y:S01]  /*0410*/  FSETP.GT.AND P2, PT, R22.reuse, 8.50705917302346158658e+37, PT ;  /* 0x7e8000001600780b */ /* 0x050fe20003f44000 */
[----:B------:R-:W0:Y:S01]  /*0420*/  LDC.64 R14, c[0x0][0x248] ;  /* 0x00009200ff0e7b82 */ /* 0x000e220000000a00 */
[----:B------:R1:W4:Y:S01]  /*0430*/  @P4 LDG.E R23, desc[UR4][R10.64] ;  /* 0x000000040a174981 */ /* 0x000322000c1e1900 */
[----:B------:R-:W-:Y:S02]  /*0440*/  FSETP.GEU.AND P5, PT, R22, 1.175494350822287508e-38, PT ;  /* 0x008000001600780b */ /* 0x000fe40003fae000 */
[----:B-1----:R-:W-:-:S08]  /*0450*/  FSEL R11, R19, 1, P2 ;  /* 0x3f800000130b7808 */ /* 0x002fd00001000000 */
[----:B------:R-:W-:Y:S01]  /*0460*/  @P2 FMUL R22, R22, 0.25 ;  /* 0x3e80000016162820 */ /* 0x000fe20000400000 */
[----:B------:R-:W-:Y:S01]  /*0470*/  ISETP.LT.AND P2, PT, R3, 0x400, !P1 ;  /* 0x000004000300780c */ /* 0x000fe20004f41270 */
[----:B0-----:R-:W-:-:S04]  /*0480*/  IMAD.WIDE R14, R6, 0x4, R14 ;  /* 0x00000004060e7825 */ /* 0x001fc800078e020e */
[----:B------:R-:W-:Y:S02]  /*0490*/  IMAD.MOV.U32 R13, RZ, RZ, RZ ;  /* 0x000000ffff0d7224 */ /* 0x000fe400078e00ff */
[----:B------:R-:W-:Y:S02]  /*04a0*/  IMAD.MOV.U32 R0, RZ, RZ, RZ ;  /* 0x000000ffff007224 */ /* 0x000fe400078e00ff */
[----:B------:R-:W-:-:S04]  /*04b0*/  IMAD.WIDE R16, R6, 0x4, R16 ;  /* 0x0000000406107825 */ /* 0x000fc800078e0210 */
[----:B------:R-:W4:Y:S04]  /*04c0*/  @P4 LDG.E.EL R0, desc[UR4][R24.64+-0x20] ;  /* 0xffffe00418004981 */ /* 0x000f28000c2e1900 */
[----:B------:R-:W4:Y:S01]  /*04d0*/  @P4 LDG.E.EL R13, desc[UR4][R16.64+-0x20] ;  /* 0xffffe004100d4981 */ /* 0x000f22000c2e1900 */
[----:B---3--:R-:W-:Y:S01]  /*04e0*/  SEL R20, R2, RZ, P4 ;  /* 0x000000ff02147207 */ /* 0x008fe20002000000 */
[----:B------:R-:W-:-:S10]  /*04f0*/  HFMA2.MMA R2, -RZ, RZ, 0, 0 ;  /* 0x00000000ff027435 */ /* 0x000fd400000001ff */
[----:B------:R0:W3:Y:S02]  /*0500*/  @P2 LDG.E.EL R2, desc[UR4][R14.64+-0x10] ;  /* 0xfffff0040e022981 */ /* 0x0000e4000c2e1900 */
[----:B0-----:R-:W0:Y:S01]  /*0510*/  LDC.64 R14, c[0x0][0x230] ;  /* 0x00008c00ff0e7b82 */ /* 0x001e220000000a00 */
[----:B--2---:R-:W-:-:S04]  /*0520*/  IMAD.WIDE R34, R6, 0x4, R28 ;  /* 0x0000000406227825 */ /* 0x004fc800078e021c */
[----:B------:R-:W-:-:S03]  /*0530*/  FADD R20, R20, 9.9999997473787516356e-06 ;  /* 0x3727c5ac14147421 */ /* 0x000fc60000000000 */
[----:B------:R-:W1:Y:S01]  /*0540*/  LDC.64 R28, c[0x0][0x240] ;  /* 0x00009000ff1c7b82 */ /* 0x000e620000000a00 */
[C---:B------:R-:W-:Y:S01]  /*0550*/  IMAD.WIDE R32, R6.reuse, 0x4, R30 ;  /* 0x0000000406207825 */ /* 0x040fe200078e021e */
[----:B------:R-:W2:Y:S03]  /*0560*/  MUFU.SQRT R25, R20 ;  /* 0x0000001400197308 */ /* 0x000ea60000002000 */
[----:B0-----:R-:W-:-:S03]  /*0570*/  IMAD.WIDE R30, R6, 0x4, R14 ;  /* 0x00000004061e7825 */ /* 0x001fc600078e020e */
[----:B------:R-:W0:Y:S01]  /*0580*/  LDC.64 R14, c[0x0][0x250] ;  /* 0x00009400ff0e7b82 */ /* 0x000e220000000a00 */
[----:B--2---:R-:W-:Y:S01]  /*0590*/  FSETP.GT.AND P1, PT, R25, 8.50705917302346158658e+37, PT ;  /* 0x7e8000001900780b */ /* 0x004fe20003f24000 */
[----:B------:R-:W-:Y:S02]  /*05a0*/  IMAD.MOV.U32 R24, RZ, RZ, RZ ;  /* 0x000000ffff187224 */ /* 0x000fe400078e00ff */
[----:B-1----:R-:W-:Y:S01]  /*05b0*/  IMAD.WIDE R28, R6, 0x4, R28 ;  /* 0x00000004061c7825 */ /* 0x002fe200078e021c */
[----:B-----5:R-:W-:-:S04]  /*05c0*/  SEL R18, R18, RZ, P4 ;  /* 0x000000ff12127207 */ /* 0x020fc80002000000 */
[----:B------:R0:W2:Y:S01]  /*05d0*/  @P2 LDG.E.EL R24, desc[UR4][R28.64+-0x10] ;  /* 0xfffff0041c182981 */ /* 0x0000a2000c2e1900 */
[----:B----4-:R-:W-:Y:S02]  /*05e0*/  SEL R23, R23, RZ, P4 ;  /* 0x000000ff17177207 */ /* 0x010fe40002000000 */
[----:B------:R-:W-:Y:S01]  /*05f0*/  SEL R0, R0, RZ, P4 ;  /* 0x000000ff00007207 */ /* 0x000fe20002000000 */
[C---:B0-----:R-:W-:Y:S01]  /*0600*/  IMAD.WIDE R28, R6.reuse, 0x4, R14 ;  /* 0x00000004061c7825 */ /* 0x041fe200078e020e */
[----:B------:R-:W-:Y:S01]  /*0610*/  SEL R13, R13, RZ, P4 ;  /* 0x000000ff0d0d7207 */ /* 0x000fe20002000000 */
[----:B------:R-:W0:Y:S02]  /*0620*/  LDC.64 R14, c[0x0][0x258] ;  /* 0x00009600ff0e7b82 */ /* 0x000e240000000a00 */
[----:B0-----:R-:W-:-:S04]  /*0630*/  IMAD.WIDE R14, R6, 0x4, R14 ;  /* 0x00000004060e7825 */ /* 0x001fc800078e020e */
[----:B------:R-:W-:Y:S01]  /*0640*/  VIADD R17, R9, 0xffffffc0 ;  /* 0xffffffc009117836 */ /* 0x000fe20000000000 */
[----:B------:R-:W-:Y:S02]  /*0650*/  IADD3 R9, R9, -0xc0, RZ ;  /* 0xffffff4009097810 */ /* 0x000fe40007ffe0ff */
[----:B------:R-:W-:Y:S01]  /*0660*/  CS2R R20, SRZ ;  /* 0x0000000000147805 */ /* 0x000fe2000001ff00 */
[----:B------:R-:W0:Y:S02]  /*0670*/  MUFU.RCP R27, R27 ;  /* 0x0000001b001b7308 */ /* 0x000e240000001000 */
[----:B0-----:R-:W-:Y:S01]  /*0680*/  FMUL R12, R27, R12 ;  /* 0x0000000c1b0c7220 */ /* 0x001fe20000400000 */
[----:B------:R-:W-:Y:S01]  /*0690*/  HFMA2.MMA R27, -RZ, RZ, 0, 0 ;  /* 0x00000000ff1b7435 */ /* 0x000fe200000001ff */
[----:B------:R-:W-:Y:S01]  /*06a0*/  IMAD.MOV.U32 R26, RZ, RZ, RZ ;  /* 0x000000ffff1a7224 */ /* 0x000fe200078e00ff */
[----:B---3--:R-:W-:-:S05]  /*06b0*/  SEL R2, R2, RZ, P2 ;  /* 0x000000ff02027207 */ /* 0x008fca0001000000 */
[----:B------:R-:W-:-:S04]  /*06c0*/  FADD R10, R2, 9.9999997473787516356e-06 ;  /* 0x3727c5ac020a7421 */ /* 0x000fc80000000000 */
[----:B------:R-:W0:Y:S02]  /*06d0*/  MUFU.SQRT R16, R10 ;  /* 0x0000000a00107308 */ /* 0x000e240000002000 */
[C---:B0-----:R-:W-:Y:S02]  /*06e0*/  FSETP.GT.AND P6, PT, R16.reuse, 8.50705917302346158658e+37, PT ;  /* 0x7e8000001000780b */ /* 0x041fe40003fc4000 */
[----:B------:R-:W-:Y:S02]  /*06f0*/  FSETP.GEU.AND P4, PT, R16, 1.175494350822287508e-38, PT ;  /* 0x008000001000780b */ /* 0x000fe40003f8e000 */
[C---:B------:R-:W-:Y:S02]  /*0700*/  FSEL R2, R19.reuse, 1, P6 ;  /* 0x3f80000013027808 */ /* 0x040fe40003000000 */
[----:B------:R-:W-:-:S07]  /*0710*/  FSEL R19, R19, 1, P1 ;  /* 0x3f80000013137808 */ /* 0x000fce0000800000 */
[----:B------:R-:W-:Y:S01]  /*0720*/  @P6 FMUL R16, R16, 0.25 ;  /* 0x3e80000010106820 */ /* 0x000fe20000400000 */
[C---:B------:R-:W-:Y:S01]  /*0730*/  FSETP.GEU.AND P6, PT, R25.reuse, 1.175494350822287508e-38, PT ;  /* 0x008000001900780b */ /* 0x040fe20003fce000 */
[----:B------:R-:W-:Y:S01]  /*0740*/  @P1 FMUL R25, R25, 0.25 ;  /* 0x3e80000019191820 */ /* 0x000fe20000400000 */
[----:B------:R-:W-:Y:S02]  /*0750*/  ISETP.NE.AND P1, PT, R8, RZ, PT ;  /* 0x000000ff0800720c */ /* 0x000fe40003f25270 */
[----:B------:R-:W-:-:S05]  /*0760*/  LOP3.LUT R8, R5, 0xffffff00, RZ, 0xc0, !PT ;  /* 0xffffff0005087812 */ /* 0x000fca00078ec0ff */
[----:B------:R-:W-:-:S04]  /*0770*/  IMAD.IADD R5, R3, 0x1, -R8 ;  /* 0x0000000103057824 */ /* 0x000fc800078e0a08 */
[----:B------:R-:W-:Y:S02]  /*0780*/  IMAD R5, R4, 0x40, R5 ;  /* 0x0000004004057824 */ /* 0x000fe400078e0205 */
[----:B------:R-:W-:Y:S01]  /*0790*/  IMAD.MOV.U32 R10, RZ, RZ, RZ ;  /* 0x000000ffff0a7224 */ /* 0x000fe200078e00ff */
[----:B------:R-:W3:Y:S01]  /*07a0*/  @P1 LDG.E.EL R26, desc[UR4][R32.64] ;  /* 0x00000004201a1981 */ /* 0x000ee2000c2e1900 */
[----:B------:R-:W-:Y:S01]  /*07b0*/  IMAD.WIDE R36, R5, 0x4, R36 ;  /* 0x0000000405247825 */ /* 0x000fe200078e0224 */
[----:B------:R-:W-:-:S03]  /*07c0*/  CS2R R4, SRZ ;  /* 0x0000000000047805 */ /* 0x000fc6000001ff00 */
[----:B------:R0:W4:Y:S04]  /*07d0*/  @P2 LDG.E.EL R10, desc[UR4][R14.64+-0x10] ;  /* 0xfffff0040e0a2981 */ /* 0x000128000c2e1900 */
[----:B------:R1:W5:Y:S01]  /*07e0*/  @P2 LDG.E.EL R4, desc[UR4][R28.64+-0x10] ;  /* 0xfffff0041c042981 */ /* 0x000362000c2e1900 */
[----:B------:R-:W-:-:S03]  /*07f0*/  MOV R8, RZ ;  /* 0x000000ff00087202 */ /* 0x000fc60000000f00 */
[----:B------:R-:W5:Y:S01]  /*0800*/  @P1 LDG.E R20, desc[UR4][R36.64] ;  /* 0x0000000424141981 */ /* 0x000f62000c1e1900 */
[----:B0-----:R-:W0:Y:S03]  /*0810*/  LDC.64 R14, c[0x0][0x288] ;  /* 0x0000a200ff0e7b82 */ /* 0x001e260000000a00 */
[----:B------:R-:W5:Y:S04]  /*0820*/  @P1 LDG.E.EL R8, desc[UR4][R30.64] ;  /* 0x000000041e081981 */ /* 0x000f68000c2e1900 */
[----:B------:R-:W5:Y:S01]  /*0830*/  @P1 LDG.E.EL R5, desc[UR4][R34.64] ;  /* 0x0000000422051981 */ /* 0x000f62000c2e1900 */
[----:B-1----:R-:W1:Y:S01]  /*0840*/  LDC.64 R28, c[0x0][0x238] ;  /* 0x00008e00ff1c7b82 */ /* 0x002e620000000a00 */
[----:B0-----:R-:W-:-:S04]  /*0850*/  IMAD.WIDE R14, R9, 0x4, R14 ;  /* 0x00000004090e7825 */ /* 0x001fc800078e020e */
[----:B-1----:R-:W-:-:S04]  /*0860*/  IMAD.WIDE R28, R17, 0x4, R28 ;  /* 0x00000004111c7825 */ /* 0x002fc800078e021c */
[----:B------:R-:W-:Y:S01]  /*0870*/  IMAD.MOV.U32 R17, RZ, RZ, RZ ;  /* 0x000000ffff117224 */ /* 0x000fe200078e00ff */
[----:B------:R0:W5:Y:S05]  /*0880*/  @P2 LDG.E R21, desc[UR4][R28.64] ;  /* 0x000000041c152981 */ /* 0x00016a000c1e1900 */
[----:B------:R1:W5:Y:S01]  /*0890*/  @P3 LDG.E R17, desc[UR4][R14.64] ;  /* 0x000000040e113981 */ /* 0x000362000c1e1900 */
[----:B------:R-:W-:Y:S01]  /*08a0*/  IMAD.MOV.U32 R9, RZ, RZ, RZ ;  /* 0x000000ffff097224 */ /* 0x000fe200078e00ff */
[----:B0-----:R-:W0:Y:S08]  /*08b0*/  LDC.64 R28, c[0x0][0x2a0] ;  /* 0x0000a800ff1c7b82 */ /* 0x001e300000000a00 */
[----:B-1----:R-:W1:Y:S02]  /*08c0*/  LDC.64 R14, c[0x0][0x290] ;  /* 0x0000a400ff0e7b82 */ /* 0x002e640000000a00 */
[----:B-1----:R-:W-:-:S05]  /*08d0*/  IMAD.WIDE R14, R6, 0x4, R14 ;  /* 0x00000004060e7825 */ /* 0x002fca00078e020e */
[----:B------:R1:W5:Y:S02]  /*08e0*/  @P3 LDG.E.EL R9, desc[UR4][R14.64+-0x30] ;  /* 0xffffd0040e093981 */ /* 0x000364000c2e1900 */
[----:B-1----:R-:W1:Y:S01]  /*08f0*/  LDC.64 R14, c[0x0][0x2a8] ;  /* 0x0000aa00ff0e7b82 */ /* 0x002e620000000a00 */
[----:B------:R-:W-:Y:S02]  /*0900*/  IMAD.MOV.U32 R30, RZ, RZ, RZ ;  /* 0x000000ffff1e7224 */ /* 0x000fe400078e00ff */
[----:B0-----:R-:W-:-:S05]  /*0910*/  IMAD.WIDE R28, R6, 0x4, R28 ;  /* 0x00000004061c7825 */ /* 0x001fca00078e021c */
[----:B------:R-:W5:Y:S01]  /*0920*/  @P3 LDG.E.EL R27, desc[UR4][R28.64+-0x30] ;  /* 0xffffd0041c1b3981 */ /* 0x000f62000c2e1900 */
[----:B-1----:R-:W-:-:S05]  /*0930*/  IMAD.WIDE R14, R6, 0x4, R14 ;  /* 0x00000004060e7825 */ /* 0x002fca00078e020e */
[----:B------:R0:W5:Y:S01]  /*0940*/  @P3 LDG.E.EL R30, desc[UR4][R14.64+-0x30] ;  /* 0xffffd0040e1e3981 */ /* 0x000162000c2e1900 */
[----:B------:R-:W-:Y:S01]  /*0950*/  @!P5 FMUL R22, R22, 16777216 ;  /* 0x4b8000001616d820 */ /* 0x000fe20000400000 */
[----:B------:R-:W-:-:S05]  /*0960*/  @!P6 FMUL R25, R25, 16777216 ;  /* 0x4b8000001919e820 */ /* 0x000fca0000400000 */
[----:B------:R-:W1:Y:S01]  /*0970*/  MUFU.RCP R22, R22 ;  /* 0x0000001600167308 */ /* 0x000e620000001000 */
[----:B------:R-:W-:-:S07]  /*0980*/  @!P4 FMUL R16, R16, 16777216 ;  /* 0x4b8000001010c820 */ /* 0x000fce0000400000 */
[----:B------:R-:W0:Y:S01]  /*0990*/  MUFU.RCP R32, R25 ;  /* 0x0000001900207308 */ /* 0x000e220000001000 */
[----:B------:R-:W-:Y:S01]  /*09a0*/  @!P5 FMUL R11, R11, 16777216 ;  /* 0x4b8000000b0bd820 */ /* 0x000fe20000400000 */
[----:B------:R-:W-:-:S06]  /*09b0*/  @!P6 FMUL R19, R19, 16777216 ;  /* 0x4b8000001313e820 */ /* 0x000fcc0000400000 */
[----:B------:R-:W0:Y:S01]  /*09c0*/  MUFU.RCP R31, R16 ;  /* 0x00000010001f7308 */ /* 0x000e220000001000 */
[----:B-1----:R-:W-:Y:S01]  /*09d0*/  FMUL R22, R22, R11 ;  /* 0x0000000b16167220 */ /* 0x002fe20000400000 */
[----:B------:R-:W-:Y:S01]  /*09e0*/  FADD R18, R23, -R18 ;  /* 0x8000001217127221 */ /* 0x000fe20000000000 */
[----:B--2---:R-:W-:Y:S01]  /*09f0*/  SEL R35, R24, RZ, P2 ;  /* 0x000000ff18237207 */ /* 0x004fe20001000000 */
[----:B------:R-:W-:Y:S01]  /*0a00*/  @!P4 FMUL R2, R2, 16777216 ;  /* 0x4b8000000202c820 */ /* 0x000fe20000400000 */
[----:B0-----:R-:W-:-:S04]  /*0a10*/  FMUL R19, R32, R19 ;  /* 0x0000001320137220 */ /* 0x001fc80000400000 */
[----:B------:R-:W-:Y:S01]  /*0a20*/  FMUL R18, R19, R18 ;  /* 0x0000001213127220 */ /* 0x000fe20000400000 */
[----:B------:R-:W-:-:S03]  /*0a30*/  FMUL R31, R31, R2 ;  /* 0x000000021f1f7220 */ /* 0x000fc60000400000 */
[----:B------:R-:W-:Y:S01]  /*0a40*/  FFMA R0, R13, R18, R0 ;  /* 0x000000120d007223 */ /* 0x000fe20000000000 */
[----:B------:R-:W-:Y:S02]  /*0a50*/  ISETP.GT.AND P5, PT, R6, 0xb, PT ;  /* 0x0000000b0600780c */ /* 0x000fe40003fa4270 */
[----:B------:R-:W-:Y:S02]  /*0a60*/  ISETP.NE.AND P4, PT, R7, 0x4, PT ;  /* 0x000000040700780c */ /* 0x000fe40003f85270 */
[----:B---3--:R-:W-:Y:S02]  /*0a70*/  SEL R33, R26, RZ, P1 ;  /* 0x000000ff1a217207 */ /* 0x008fe40000800000 */
[----:B----4-:R-:W-:Y:S02]  /*0a80*/  SEL R10, R10, RZ, P2 ;  /* 0x000000ff0a0a7207 */ /* 0x010fe40001000000 */
[----:B-----5:R-:W-:Y:S02]  /*0a90*/  SEL R11, R4, RZ, P2 ;  /* 0x000000ff040b7207 */ /* 0x020fe40001000000 */
[----:B------:R-:W-:-:S02]  /*0aa0*/  SEL R20, R20, RZ, P1 ;  /* 0x000000ff14147207 */ /* 0x000fc40000800000 */
[----:B------:R-:W-:Y:S02]  /*0ab0*/  SEL R8, R8, RZ, P1 ;  /* 0x000000ff08087207 */ /* 0x000fe40000800000 */
[----:B------:R-:W-:-:S05]  /*0ac0*/  SEL R24, R21, RZ, P2 ;  /* 0x000000ff15187207 */ /* 0x000fca0001000000 */
[----:B------:R-:W-:-:S04]  /*0ad0*/  FADD R2, R24, -R35 ;  /* 0x8000002318027221 */ /* 0x000fc80000000000 */
[----:B------:R-:W-:Y:S01]  /*0ae0*/  FMUL R2, R31, R2 ;  /* 0x000000021f027220 */ /* 0x000fe20000400000 */
[----:B------:R-:W-:-:S03]  /*0af0*/  FADD R21, R20, -R33 ;  /* 0x8000002114157221 */ /* 0x000fc60000000000 */
[----:B------:R-:W-:Y:S01]  /*0b00*/  FFMA R2, R11, R2, R10 ;  /* 0x000000020b027223 */ /* 0x000fe2000000000a */
[----:B------:R-:W-:Y:S02]  /*0b10*/  SEL R11, R5, RZ, P1 ;  /* 0x000000ff050b7207 */ /* 0x000fe40000800000 */
[----:B------:R-:W-:Y:S01]  /*0b20*/  ISETP.GE.AND P1, PT, R3, 0x400, PT ;  /* 0x000004000300780c */ /* 0x000fe20003f26270 */
[----:B------:R-:W-:Y:S01]  /*0b30*/  FMUL R12, R12, R21 ;  /* 0x000000150c0c7220 */ /* 0x000fe20000400000 */
[----:B------:R-:W-:Y:S02]  /*0b40*/  SEL R14, R9, RZ, P3 ;  /* 0x000000ff090e7207 */ /* 0x000fe40001800000 */
[----:B------:R-:W-:-:S05]  /*0b50*/  SEL R9, R17, RZ, P3 ;  /* 0x000000ff11097207 */ /* 0x000fca0001800000 */
[----:B------:R-:W-:Y:S02]  /*0b60*/  FADD R9, R9, -R14 ;  /* 0x8000000e09097221 */ /* 0x000fe40000000000 */
[----:B------:R-:W0:Y:S02]  /*0b70*/  LDC.64 R14, c[0x0][0x2b0] ;  /* 0x0000ac00ff0e7b82 */ /* 0x000e240000000a00 */
[----:B------:R-:W-:Y:S01]  /*0b80*/  FMUL R9, R22, R9 ;  /* 0x0000000916097220 */ /* 0x000fe20000400000 */
[----:B------:R-:W-:Y:S02]  /*0b90*/  SEL R27, R27, RZ, P3 ;  /* 0x000000ff1b1b7207 */ /* 0x000fe40001800000 */
[----:B------:R-:W-:-:S05]  /*0ba0*/  SEL R30, R30, RZ, P3 ;  /* 0x000000ff1e1e7207 */ /* 0x000fca0001800000 */
[----:B------:R-:W-:Y:S01]  /*0bb0*/  FFMA R9, R27, R9, R30 ;  /* 0x000000091b097223 */ /* 0x000fe2000000001e */
[----:B------:R-:W-:-:S04]  /*0bc0*/  FSETP.GEU.AND P3, PT, R0, RZ, PT ;  /* 0x000000ff0000720b */ /* 0x000fc80003f6e000 */
[----:B------:R-:W-:-:S04]  /*0bd0*/  FSETP.GEU.AND P2, PT, R9, RZ, PT ;  /* 0x000000ff0900720b */ /* 0x000fc80003f4e000 */
[----:B------:R-:W-:Y:S02]  /*0be0*/  FSEL R9, R9, RZ, P2 ;  /* 0x000000ff09097208 */ /* 0x000fe40001000000 */
[----:B------:R-:W-:Y:S02]  /*0bf0*/  FSEL R5, R0, RZ, P3 ;  /* 0x000000ff00057208 */ /* 0x000fe40001800000 */
[----:B------:R-:W-:Y:S02]  /*0c00*/  @P0 FSEL R5, R9, RZ, P5 ;  /* 0x000000ff09050208 */ /* 0x000fe40002800000 */
[----:B------:R-:W-:Y:S01]  /*0c10*/  ISETP.GE.AND P5, PT, R6, 0x4, PT ;  /* 0x000000040600780c */ /* 0x000fe20003fa6270 */
[----:B------:R-:W-:Y:S01]  /*0c20*/  FFMA R12, R11, R12, R8 ;  /* 0x0000000c0b0c7223 */ /* 0x000fe20000000008 */
[----:B------:R-:W-:-:S04]  /*0c30*/  FSETP.GEU.AND P0, PT, R2, RZ, PT ;  /* 0x000000ff0200720b */ /* 0x000fc80003f0e000 */
[----:B------:R-:W-:Y:S02]  /*0c40*/  @!P4 FSEL R5, R2, RZ, P0 ;  /* 0x000000ff0205c208 */ /* 0x000fe40000000000 */
[----:B------:R-:W-:Y:S01]  /*0c50*/  FSETP.GEU.AND P0, PT, R12, RZ, PT ;  /* 0x000000ff0c00720b */ /* 0x000fe20003f0e000 */
[----:B0-----:R-:W-:-:S04]  /*0c60*/  IMAD.WIDE R14, R3, 0x4, R14 ;  /* 0x00000004030e7825 */ /* 0x001fc800078e020e */
[----:B------:R-:W-:Y:S01]  /*0c70*/  @!P5 FSEL R5, R12, RZ, P0 ;  /* 0x000000ff0c05d208 */ /* 0x000fe20000000000 */
[----:B------:R-:W-:Y:S07]  /*0c80*/  @P1 EXIT ;  /* 0x000000000000194d */ /* 0x000fee0003800000 */
[----:B------:R-:W-:Y:S01]  /*0c90*/  STG.E desc[UR4][R14.64], R5 ;  /* 0x000000050e007986 */ /* 0x000fe2000c101904 */
[----:B------:R-:W-:Y:S05]  /*0ca0*/  EXIT ;  /* 0x000000000000794d */ /* 0x000fea0003800000 */
.L_x_0:
[----:B------:R-:W-:-:S00]  /*0cb0*/  BRA `(.L_x_0) ;  /* 0xfffffffc00fc7947 */ /* 0x000fc0000383ffff */
[----:B------:R-:W-:-:S00]  /*0cc0*/  NOP ;  /* 0x0000000000007918 */ /* 0x000fc00000000000 */
        /* <DEDUP_REMOVED lines=11> */
.L_x_1:


//--------------------- .nv.global.init           --------------------------
	.section	.nv.global.init,"aw",@progbits
.nv.global.init:
	.type		_$_str,@object
	.size		_$_str,(_$_str_$_2 - _$_str)
_$_str:
        /*0000*/ 	.byte	0x5f, 0x5f, 0x43, 0x55, 0x44, 0x41, 0x5f, 0x46, 0x54, 0x5a, 0x00
	.type		_$_str_$_2,@object
	.size		_$_str_$_2,(.L_1 - _$_str_$_2)
_$_str_$_2:
        /*000b*/ 	.byte	0x5f, 0x5f, 0x43, 0x55, 0x44, 0x41, 0x5f, 0x50, 0x52, 0x45, 0x43, 0x5f, 0x53, 0x51, 0x52, 0x54
        /*001b*/ 	.byte	0x00
.L_1:


//--------------------- .nv.constant0.triton_poi_fused_cat_3 --------------------------
	.section	.nv.constant0.triton_poi_fused_cat_3,"a",@progbits
	.sectionflags	@""
	.align	4
.nv.constant0.triton_poi_fused_cat_3:
	.zero		700
